//
// Generated by NVIDIA NVVM Compiler
//
// Compiler Build ID: CL-36424714
// Cuda compilation tools, release 13.0, V13.0.88
// Based on NVVM 20.0.0
//

.version 9.0
.target sm_100
.address_size 64

	// .globl	__raygen__suffix_spatial_reuse

.visible .entry __raygen__suffix_spatial_reuse()
{


	ret;

}


// ===== COMPILED SASS (sm_100) =====

	.target	sm_100

	.elftype	@"ET_EXEC"


//--------------------- .note.nv.tkinfo           --------------------------
	.section	.note.nv.tkinfo,"",@"SHT_NOTE"
	.sectionflags	@"SHF_NOTE_NV_TKINFO"
	.tkinfo
        /*0018*/ 	.word	0x00000002
        /*0030*/ 	.string	""
        /*0030*/ 	.string	"ptxas"
        /*0030*/ 	.string	"Cuda compilation tools, release 13.0, V13.0.88"
        /*0030*/ 	.string	"Build cuda_13.0.r13.0/compiler.36424714_0"
        /*0030*/ 	.string	"-arch sm_100 -m 64 "



//--------------------- .note.nv.cuinfo           --------------------------
	.section	.note.nv.cuinfo,"",@"SHT_NOTE"
	.sectionflags	@"SHF_NOTE_NV_CUINFO"
        /*0018*/ 	.short	0x0002
        /*001a*/ 	.short	0x0064
        /*001c*/ 	.short	0x0082
	.zero		2


//--------------------- .nv.info                  --------------------------
	.section	.nv.info,"",@"SHT_CUDA_INFO"
	.align	4


	//----- nvinfo : EIATTR_REGCOUNT
	.align		4
        /*0000*/ 	.byte	0x04, 0x2f
        /*0002*/ 	.short	(.L_1 - .L_0)
	.align		4
.L_0:
        /*0004*/ 	.word	index@(__raygen__suffix_spatial_reuse)
        /*0008*/ 	.word	0x00000004


	//----- nvinfo : EIATTR_FRAME_SIZE
	.align		4
.L_1:
        /*000c*/ 	.byte	0x04, 0x11
        /*000e*/ 	.short	(.L_3 - .L_2)
	.align		4
.L_2:
        /*0010*/ 	.word	index@(__raygen__suffix_spatial_reuse)
        /*0014*/ 	.word	0x00000000


	//----- nvinfo : EIATTR_MIN_STACK_SIZE
	.align		4
.L_3:
        /*0018*/ 	.byte	0x04, 0x12
        /*001a*/ 	.short	(.L_5 - .L_4)
	.align		4
.L_4:
        /*001c*/ 	.word	index@(__raygen__suffix_spatial_reuse)
        /*0020*/ 	.word	0x00000000
.L_5:


//--------------------- .nv.compat                --------------------------
	.section	.nv.compat,"",@"SHT_CUDA_COMPAT_INFO"
	.align	4
        /*0000*/ 	.byte	0x02, 0x09, 0x00, 0x00, 0x02, 0x02, 0x01, 0x00, 0x02, 0x05, 0x05, 0x00, 0x03, 0x07, 0x01, 0x01
        /*0010*/ 	.byte	0x02, 0x03, 0x00, 0x00, 0x02, 0x06, 0x01, 0x00, 0x04, 0x0b, 0x08, 0x00, 0x09, 0x00, 0x00, 0x00
        /*0020*/ 	.byte	0x00, 0x00, 0x00, 0x00


//--------------------- .nv.info.__raygen__suffix_spatial_reuse --------------------------
	.section	.nv.info.__raygen__suffix_spatial_reuse,"",@"SHT_CUDA_INFO"
	.sectionflags	@""
	.align	4


	//----- nvinfo : EIATTR_CUDA_API_VERSION
	.align		4
        /*0000*/ 	.byte	0x04, 0x37
        /*0002*/ 	.short	(.L_7 - .L_6)
.L_6:
        /*0004*/ 	.word	0x00000082


	//----- nvinfo : EIATTR_SPARSE_MMA_MASK
	.align		4
.L_7:
        /*0008*/ 	.byte	0x03, 0x50
        /*000a*/ 	.short	0x0000


	//----- nvinfo : EIATTR_MAXREG_COUNT
	.align		4
        /*000c*/ 	.byte	0x03, 0x1b
        /*000e*/ 	.short	0x00ff


	//----- nvinfo : EIATTR_MERCURY_ISA_VERSION
	.align		4
        /*0010*/ 	.byte	0x03, 0x5f
        /*0012*/ 	.short	0x0101


	//----- nvinfo : EIATTR_VRC_CTA_INIT_COUNT
	.align		4
        /*0014*/ 	.byte	0x02, 0x4a
	.zero		1
	.zero		1


	//----- nvinfo : EIATTR_EXIT_INSTR_OFFSETS
	.align		4
        /*0018*/ 	.byte	0x04, 0x1c
        /*001a*/ 	.short	(.L_9 - .L_8)


	//   ....[0]....
.L_8:
        /*001c*/ 	.word	0x00000010


	//----- nvinfo : EIATTR_SW_WAR
	.align		4
.L_9:
        /*0020*/ 	.byte	0x04, 0x36
        /*0022*/ 	.short	(.L_11 - .L_10)
.L_10:
        /*0024*/ 	.word	0x00000008
.L_11:


//--------------------- .nv.callgraph             --------------------------
	.section	.nv.callgraph,"",@"SHT_CUDA_CALLGRAPH"
	.align	4
	.sectionentsize	8
	.align		4
        /*0000*/ 	.word	0x00000000
	.align		4
        /*0004*/ 	.word	0xffffffff
	.align		4
        /*0008*/ 	.word	0x00000000
	.align		4
        /*000c*/ 	.word	0xfffffffe
	.align		4
        /*0010*/ 	.word	0x00000000
	.align		4
        /*0014*/ 	.word	0xfffffffd
	.align		4
        /*0018*/ 	.word	0x00000000
	.align		4
        /*001c*/ 	.word	0xfffffffc


//--------------------- .text.__raygen__suffix_spatial_reuse --------------------------
	.section	.text.__raygen__suffix_spatial_reuse,"ax",@progbits
	.align	128
        .global         __raygen__suffix_spatial_reuse
        .type           __raygen__suffix_spatial_reuse,@function
        .size           __raygen__suffix_spatial_reuse,(.L_x_1 - __raygen__suffix_spatial_reuse)
        .other          __raygen__suffix_spatial_reuse,@"STO_CUDA_ENTRY STV_DEFAULT"
__raygen__suffix_spatial_reuse:
.text.__raygen__suffix_spatial_reuse:
[----:B------:R-:W-:Y:S01]  /*0000*/  LDC R1, c[0x0][0x37c] ;  /* 0x0000df00ff017b82 */ /* 0x000fe20000000800 */
[----:B------:R-:W-:Y:S05]  /*0010*/  EXIT ;  /* 0x000000000000794d */ /* 0x000fea0003800000 */
.L_x_0:
[----:B------:R-:W-:-:S00]  /*0020*/  BRA `(.L_x_0) ;  /* 0xfffffffc00fc7947 */ /* 0x000fc0000383ffff */
[----:B------:R-:W-:-:S00]  /*0030*/  NOP ;  /* 0x0000000000007918 */ /* 0x000fc00000000000 */
        /* <DEDUP_REMOVED lines=12> */
.L_x_1:


//--------------------- .nv.shared.reserved.0     --------------------------
	.section	.nv.shared.reserved.0,"aw",@nobits
	.weak		__nv_reservedSMEM_offset_0_alias
	.size		__nv_reservedSMEM_offset_0_alias, 0, 64
	.other		__nv_reservedSMEM_offset_0_alias,@"STO_CUDA_RESERVED_SHARED STV_DEFAULT"
__nv_reservedSMEM_offset_0_alias:
	.zero		0
	.zero		64


//--------------------- .nv.constant0.__raygen__suffix_spatial_reuse --------------------------
	.section	.nv.constant0.__raygen__suffix_spatial_reuse,"a",@progbits
	.sectionflags	@""
	.align	4
.nv.constant0.__raygen__suffix_spatial_reuse:
	.zero		896


//--------------------- SYMBOLS --------------------------

	.type		.nv.reservedSmem.offset0,@object
	.size		.nv.reservedSmem.offset0,0x4
